//
// Generated by NVIDIA NVVM Compiler
//
// Compiler Build ID: CL-36424714
// Cuda compilation tools, release 13.0, V13.0.88
// Based on NVVM 20.0.0
//

.version 9.0
.target sm_100
.address_size 64

	// .globl	_Z12naive_matmulPcS_S_iii

.visible .entry _Z12naive_matmulPcS_S_iii(
	.param .u64 .ptr .align 1 _Z12naive_matmulPcS_S_iii_param_0,
	.param .u64 .ptr .align 1 _Z12naive_matmulPcS_S_iii_param_1,
	.param .u64 .ptr .align 1 _Z12naive_matmulPcS_S_iii_param_2,
	.param .u32 _Z12naive_matmulPcS_S_iii_param_3,
	.param .u32 _Z12naive_matmulPcS_S_iii_param_4,
	.param .u32 _Z12naive_matmulPcS_S_iii_param_5
)
{
	.reg .pred 	%p<13>;
	.reg .b32 	%r<30>;
	.reg .b32 	%f<112>;
	.reg .b64 	%rd<70>;

	ld.param.u64 	%rd23, [_Z12naive_matmulPcS_S_iii_param_0];
	ld.param.u64 	%rd24, [_Z12naive_matmulPcS_S_iii_param_1];
	ld.param.u64 	%rd25, [_Z12naive_matmulPcS_S_iii_param_2];
	ld.param.u32 	%r15, [_Z12naive_matmulPcS_S_iii_param_3];
	ld.param.u32 	%r13, [_Z12naive_matmulPcS_S_iii_param_4];
	ld.param.u32 	%r14, [_Z12naive_matmulPcS_S_iii_param_5];
	mov.u32 	%r16, %tid.y;
	mov.u32 	%r17, %ctaid.y;
	mov.u32 	%r18, %ntid.y;
	mad.lo.s32 	%r1, %r17, %r18, %r16;
	mov.u32 	%r19, %tid.x;
	mov.u32 	%r20, %ctaid.x;
	mov.u32 	%r21, %ntid.x;
	mad.lo.s32 	%r2, %r20, %r21, %r19;
	setp.ge.s32 	%p1, %r1, %r15;
	setp.ge.s32 	%p2, %r2, %r13;
	or.pred  	%p3, %p1, %p2;
	@%p3 bra 	$L__BB0_15;
	cvta.to.global.u64 	%rd1, %rd23;
	cvta.to.global.u64 	%rd2, %rd24;
	setp.lt.s32 	%p4, %r14, 1;
	mov.f32 	%f111, 0f00000000;
	@%p4 bra 	$L__BB0_14;
	mul.lo.s32 	%r22, %r1, %r14;
	shl.b32 	%r23, %r22, 2;
	cvt.s64.s32 	%rd26, %r23;
	add.s64 	%rd63, %rd1, %rd26;
	shl.b32 	%r24, %r2, 2;
	cvt.s64.s32 	%rd27, %r24;
	add.s64 	%rd62, %rd2, %rd27;
	shl.b32 	%r3, %r13, 2;
	and.b32  	%r4, %r14, 15;
	setp.lt.u32 	%p5, %r14, 16;
	mov.f32 	%f111, 0f00000000;
	@%p5 bra 	$L__BB0_5;
	and.b32  	%r25, %r14, 2147483632;
	neg.s32 	%r28, %r25;
	mov.f32 	%f111, 0f00000000;
	cvt.s64.s32 	%rd28, %r3;
$L__BB0_4:
	.pragma "nounroll";
	ld.global.f32 	%f18, [%rd63];
	ld.global.f32 	%f19, [%rd62];
	fma.rn.f32 	%f20, %f18, %f19, %f111;
	add.s64 	%rd29, %rd62, %rd28;
	ld.global.f32 	%f21, [%rd63+4];
	ld.global.f32 	%f22, [%rd29];
	fma.rn.f32 	%f23, %f21, %f22, %f20;
	add.s64 	%rd30, %rd29, %rd28;
	ld.global.f32 	%f24, [%rd63+8];
	ld.global.f32 	%f25, [%rd30];
	fma.rn.f32 	%f26, %f24, %f25, %f23;
	add.s64 	%rd31, %rd30, %rd28;
	ld.global.f32 	%f27, [%rd63+12];
	ld.global.f32 	%f28, [%rd31];
	fma.rn.f32 	%f29, %f27, %f28, %f26;
	add.s64 	%rd32, %rd31, %rd28;
	ld.global.f32 	%f30, [%rd63+16];
	ld.global.f32 	%f31, [%rd32];
	fma.rn.f32 	%f32, %f30, %f31, %f29;
	add.s64 	%rd33, %rd32, %rd28;
	ld.global.f32 	%f33, [%rd63+20];
	ld.global.f32 	%f34, [%rd33];
	fma.rn.f32 	%f35, %f33, %f34, %f32;
	add.s64 	%rd34, %rd33, %rd28;
	ld.global.f32 	%f36, [%rd63+24];
	ld.global.f32 	%f37, [%rd34];
	fma.rn.f32 	%f38, %f36, %f37, %f35;
	add.s64 	%rd35, %rd34, %rd28;
	ld.global.f32 	%f39, [%rd63+28];
	ld.global.f32 	%f40, [%rd35];
	fma.rn.f32 	%f41, %f39, %f40, %f38;
	add.s64 	%rd36, %rd35, %rd28;
	ld.global.f32 	%f42, [%rd63+32];
	ld.global.f32 	%f43, [%rd36];
	fma.rn.f32 	%f44, %f42, %f43, %f41;
	add.s64 	%rd37, %rd36, %rd28;
	ld.global.f32 	%f45, [%rd63+36];
	ld.global.f32 	%f46, [%rd37];
	fma.rn.f32 	%f47, %f45, %f46, %f44;
	add.s64 	%rd38, %rd37, %rd28;
	ld.global.f32 	%f48, [%rd63+40];
	ld.global.f32 	%f49, [%rd38];
	fma.rn.f32 	%f50, %f48, %f49, %f47;
	add.s64 	%rd39, %rd38, %rd28;
	ld.global.f32 	%f51, [%rd63+44];
	ld.global.f32 	%f52, [%rd39];
	fma.rn.f32 	%f53, %f51, %f52, %f50;
	add.s64 	%rd40, %rd39, %rd28;
	ld.global.f32 	%f54, [%rd63+48];
	ld.global.f32 	%f55, [%rd40];
	fma.rn.f32 	%f56, %f54, %f55, %f53;
	add.s64 	%rd41, %rd40, %rd28;
	ld.global.f32 	%f57, [%rd63+52];
	ld.global.f32 	%f58, [%rd41];
	fma.rn.f32 	%f59, %f57, %f58, %f56;
	add.s64 	%rd42, %rd41, %rd28;
	ld.global.f32 	%f60, [%rd63+56];
	ld.global.f32 	%f61, [%rd42];
	fma.rn.f32 	%f62, %f60, %f61, %f59;
	add.s64 	%rd43, %rd42, %rd28;
	ld.global.f32 	%f63, [%rd63+60];
	ld.global.f32 	%f64, [%rd43];
	fma.rn.f32 	%f111, %f63, %f64, %f62;
	add.s64 	%rd63, %rd63, 64;
	add.s64 	%rd62, %rd43, %rd28;
	add.s32 	%r28, %r28, 16;
	setp.ne.s32 	%p6, %r28, 0;
	@%p6 bra 	$L__BB0_4;
$L__BB0_5:
	setp.eq.s32 	%p7, %r4, 0;
	@%p7 bra 	$L__BB0_14;
	and.b32  	%r8, %r14, 7;
	setp.lt.u32 	%p8, %r4, 8;
	@%p8 bra 	$L__BB0_8;
	cvt.s64.s32 	%rd44, %r3;
	ld.global.f32 	%f66, [%rd63];
	ld.global.f32 	%f67, [%rd62];
	fma.rn.f32 	%f68, %f66, %f67, %f111;
	add.s64 	%rd45, %rd62, %rd44;
	ld.global.f32 	%f69, [%rd63+4];
	ld.global.f32 	%f70, [%rd45];
	fma.rn.f32 	%f71, %f69, %f70, %f68;
	add.s64 	%rd46, %rd45, %rd44;
	ld.global.f32 	%f72, [%rd63+8];
	ld.global.f32 	%f73, [%rd46];
	fma.rn.f32 	%f74, %f72, %f73, %f71;
	add.s64 	%rd47, %rd46, %rd44;
	ld.global.f32 	%f75, [%rd63+12];
	ld.global.f32 	%f76, [%rd47];
	fma.rn.f32 	%f77, %f75, %f76, %f74;
	add.s64 	%rd48, %rd47, %rd44;
	ld.global.f32 	%f78, [%rd63+16];
	ld.global.f32 	%f79, [%rd48];
	fma.rn.f32 	%f80, %f78, %f79, %f77;
	add.s64 	%rd49, %rd48, %rd44;
	ld.global.f32 	%f81, [%rd63+20];
	ld.global.f32 	%f82, [%rd49];
	fma.rn.f32 	%f83, %f81, %f82, %f80;
	add.s64 	%rd50, %rd49, %rd44;
	ld.global.f32 	%f84, [%rd63+24];
	ld.global.f32 	%f85, [%rd50];
	fma.rn.f32 	%f86, %f84, %f85, %f83;
	add.s64 	%rd51, %rd50, %rd44;
	ld.global.f32 	%f87, [%rd63+28];
	ld.global.f32 	%f88, [%rd51];
	fma.rn.f32 	%f111, %f87, %f88, %f86;
	add.s64 	%rd62, %rd51, %rd44;
	add.s64 	%rd63, %rd63, 32;
$L__BB0_8:
	setp.eq.s32 	%p9, %r8, 0;
	@%p9 bra 	$L__BB0_14;
	and.b32  	%r9, %r14, 3;
	setp.lt.u32 	%p10, %r8, 4;
	@%p10 bra 	$L__BB0_11;
	cvt.s64.s32 	%rd52, %r3;
	ld.global.f32 	%f90, [%rd63];
	ld.global.f32 	%f91, [%rd62];
	fma.rn.f32 	%f92, %f90, %f91, %f111;
	add.s64 	%rd53, %rd62, %rd52;
	ld.global.f32 	%f93, [%rd63+4];
	ld.global.f32 	%f94, [%rd53];
	fma.rn.f32 	%f95, %f93, %f94, %f92;
	add.s64 	%rd54, %rd53, %rd52;
	ld.global.f32 	%f96, [%rd63+8];
	ld.global.f32 	%f97, [%rd54];
	fma.rn.f32 	%f98, %f96, %f97, %f95;
	add.s64 	%rd55, %rd54, %rd52;
	ld.global.f32 	%f99, [%rd63+12];
	ld.global.f32 	%f100, [%rd55];
	fma.rn.f32 	%f111, %f99, %f100, %f98;
	add.s64 	%rd62, %rd55, %rd52;
	add.s64 	%rd63, %rd63, 16;
$L__BB0_11:
	setp.eq.s32 	%p11, %r9, 0;
	@%p11 bra 	$L__BB0_14;
	neg.s32 	%r29, %r9;
	cvt.s64.s32 	%rd56, %r3;
$L__BB0_13:
	.pragma "nounroll";
	ld.global.f32 	%f101, [%rd63];
	ld.global.f32 	%f102, [%rd62];
	fma.rn.f32 	%f111, %f101, %f102, %f111;
	add.s64 	%rd63, %rd63, 4;
	add.s64 	%rd62, %rd62, %rd56;
	add.s32 	%r29, %r29, 1;
	setp.ne.s32 	%p12, %r29, 0;
	@%p12 bra 	$L__BB0_13;
$L__BB0_14:
	mad.lo.s32 	%r26, %r13, %r1, %r2;
	shl.b32 	%r27, %r26, 2;
	cvt.s64.s32 	%rd57, %r27;
	cvta.to.global.u64 	%rd58, %rd25;
	add.s64 	%rd59, %rd58, %rd57;
	st.global.f32 	[%rd59], %f111;
$L__BB0_15:
	ret;

}


// ===== COMPILED SASS (sm_100) =====

	.target	sm_100

	.elftype	@"ET_EXEC"


//--------------------- .note.nv.tkinfo           --------------------------
	.section	.note.nv.tkinfo,"",@"SHT_NOTE"
	.sectionflags	@"SHF_NOTE_NV_TKINFO"
	.tkinfo
        /*0018*/ 	.word	0x00000002
        /*0030*/ 	.string	""
        /*0030*/ 	.string	"ptxas"
        /*0030*/ 	.string	"Cuda compilation tools, release 13.0, V13.0.88"
        /*0030*/ 	.string	"Build cuda_13.0.r13.0/compiler.36424714_0"
        /*0030*/ 	.string	"-arch sm_100 -m 64 "



//--------------------- .note.nv.cuinfo           --------------------------
	.section	.note.nv.cuinfo,"",@"SHT_NOTE"
	.sectionflags	@"SHF_NOTE_NV_CUINFO"
        /*0018*/ 	.short	0x0002
        /*001a*/ 	.short	0x0064
        /*001c*/ 	.short	0x0082
	.zero		2


//--------------------- .nv.info                  --------------------------
	.section	.nv.info,"",@"SHT_CUDA_INFO"
	.align	4


	//----- nvinfo : EIATTR_REGCOUNT
	.align		4
        /*0000*/ 	.byte	0x04, 0x2f
        /*0002*/ 	.short	(.L_1 - .L_0)
	.align		4
.L_0:
        /*0004*/ 	.word	index@(_Z12naive_matmulPcS_S_iii)
        /*0008*/ 	.word	0x00000020


	//----- nvinfo : EIATTR_FRAME_SIZE
	.align		4
.L_1:
        /*000c*/ 	.byte	0x04, 0x11
        /*000e*/ 	.short	(.L_3 - .L_2)
	.align		4
.L_2:
        /*0010*/ 	.word	index@(_Z12naive_matmulPcS_S_iii)
        /*0014*/ 	.word	0x00000000


	//----- nvinfo : EIATTR_MIN_STACK_SIZE
	.align		4
.L_3:
        /*0018*/ 	.byte	0x04, 0x12
        /*001a*/ 	.short	(.L_5 - .L_4)
	.align		4
.L_4:
        /*001c*/ 	.word	index@(_Z12naive_matmulPcS_S_iii)
        /*0020*/ 	.word	0x00000000
.L_5:


//--------------------- .nv.compat                --------------------------
	.section	.nv.compat,"",@"SHT_CUDA_COMPAT_INFO"
	.align	4
        /*0000*/ 	.byte	0x02, 0x09, 0x00, 0x00, 0x02, 0x02, 0x01, 0x00, 0x02, 0x05, 0x05, 0x00, 0x03, 0x07, 0x01, 0x01
        /*0010*/ 	.byte	0x02, 0x03, 0x00, 0x00, 0x02, 0x06, 0x01, 0x00, 0x04, 0x0b, 0x08, 0x00, 0x09, 0x00, 0x00, 0x00
        /*0020*/ 	.byte	0x00, 0x00, 0x00, 0x00


//--------------------- .nv.info._Z12naive_matmulPcS_S_iii --------------------------
	.section	.nv.info._Z12naive_matmulPcS_S_iii,"",@"SHT_CUDA_INFO"
	.sectionflags	@""
	.align	4


	//----- nvinfo : EIATTR_CUDA_API_VERSION
	.align		4
        /*0000*/ 	.byte	0x04, 0x37
        /*0002*/ 	.short	(.L_7 - .L_6)
.L_6:
        /*0004*/ 	.word	0x00000082


	//----- nvinfo : EIATTR_KPARAM_INFO
	.align		4
.L_7:
        /*0008*/ 	.byte	0x04, 0x17
        /*000a*/ 	.short	(.L_9 - .L_8)
.L_8:
        /*000c*/ 	.word	0x00000000
        /*0010*/ 	.short	0x0005
        /*0012*/ 	.short	0x0020
        /*0014*/ 	.byte	0x00, 0xf0, 0x11, 0x00


	//----- nvinfo : EIATTR_KPARAM_INFO
	.align		4
.L_9:
        /*0018*/ 	.byte	0x04, 0x17
        /*001a*/ 	.short	(.L_11 - .L_10)
.L_10:
        /*001c*/ 	.word	0x00000000
        /*0020*/ 	.short	0x0004
        /*0022*/ 	.short	0x001c
        /*0024*/ 	.byte	0x00, 0xf0, 0x11, 0x00


	//----- nvinfo : EIATTR_KPARAM_INFO
	.align		4
.L_11:
        /*0028*/ 	.byte	0x04, 0x17
        /*002a*/ 	.short	(.L_13 - .L_12)
.L_12:
        /*002c*/ 	.word	0x00000000
        /*0030*/ 	.short	0x0003
        /*0032*/ 	.short	0x0018
        /*0034*/ 	.byte	0x00, 0xf0, 0x11, 0x00


	//----- nvinfo : EIATTR_KPARAM_INFO
	.align		4
.L_13:
        /*0038*/ 	.byte	0x04, 0x17
        /*003a*/ 	.short	(.L_15 - .L_14)
.L_14:
        /*003c*/ 	.word	0x00000000
        /*0040*/ 	.short	0x0002
        /*0042*/ 	.short	0x0010
        /*0044*/ 	.byte	0x00, 0xf5, 0x21, 0x00


	//----- nvinfo : EIATTR_KPARAM_INFO
	.align		4
.L_15:
        /*0048*/ 	.byte	0x04, 0x17
        /*004a*/ 	.short	(.L_17 - .L_16)
.L_16:
        /*004c*/ 	.word	0x00000000
        /*0050*/ 	.short	0x0001
        /*0052*/ 	.short	0x0008
        /*0054*/ 	.byte	0x00, 0xf5, 0x21, 0x00


	//----- nvinfo : EIATTR_KPARAM_INFO
	.align		4
.L_17:
        /*0058*/ 	.byte	0x04, 0x17
        /*005a*/ 	.short	(.L_19 - .L_18)
.L_18:
        /*005c*/ 	.word	0x00000000
        /*0060*/ 	.short	0x0000
        /*0062*/ 	.short	0x0000
        /*0064*/ 	.byte	0x00, 0xf5, 0x21, 0x00


	//----- nvinfo : EIATTR_SPARSE_MMA_MASK
	.align		4
.L_19:
        /*0068*/ 	.byte	0x03, 0x50
        /*006a*/ 	.short	0x0000


	//----- nvinfo : EIATTR_MAXREG_COUNT
	.align		4
        /*006c*/ 	.byte	0x03, 0x1b
        /*006e*/ 	.short	0x00ff


	//----- nvinfo : EIATTR_MERCURY_ISA_VERSION
	.align		4
        /*0070*/ 	.byte	0x03, 0x5f
        /*0072*/ 	.short	0x0101


	//----- nvinfo : EIATTR_VRC_CTA_INIT_COUNT
	.align		4
        /*0074*/ 	.byte	0x02, 0x4a
	.zero		1
	.zero		1


	//----- nvinfo : EIATTR_EXIT_INSTR_OFFSETS
	.align		4
        /*0078*/ 	.byte	0x04, 0x1c
        /*007a*/ 	.short	(.L_21 - .L_20)


	//   ....[0]....
.L_20:
        /*007c*/ 	.word	0x000000c0


	//   ....[1]....
        /*0080*/ 	.word	0x00000dd0


	//----- nvinfo : EIATTR_CBANK_PARAM_SIZE
	.align		4
.L_21:
        /*0084*/ 	.byte	0x03, 0x19
        /*0086*/ 	.short	0x0024


	//----- nvinfo : EIATTR_PARAM_CBANK
	.align		4
        /*0088*/ 	.byte	0x04, 0x0a
        /*008a*/ 	.short	(.L_23 - .L_22)
	.align		4
.L_22:
        /*008c*/ 	.word	index@(.nv.constant0._Z12naive_matmulPcS_S_iii)
        /*0090*/ 	.short	0x0380
        /*0092*/ 	.short	0x0024


	//----- nvinfo : EIATTR_SW_WAR
	.align		4
.L_23:
        /*0094*/ 	.byte	0x04, 0x36
        /*0096*/ 	.short	(.L_25 - .L_24)
.L_24:
        /*0098*/ 	.word	0x00000008
.L_25:


//--------------------- .nv.callgraph             --------------------------
	.section	.nv.callgraph,"",@"SHT_CUDA_CALLGRAPH"
	.align	4
	.sectionentsize	8
	.align		4
        /*0000*/ 	.word	0x00000000
	.align		4
        /*0004*/ 	.word	0xffffffff
	.align		4
        /*0008*/ 	.word	0x00000000
	.align		4
        /*000c*/ 	.word	0xfffffffe
	.align		4
        /*0010*/ 	.word	0x00000000
	.align		4
        /*0014*/ 	.word	0xfffffffd
	.align		4
        /*0018*/ 	.word	0x00000000
	.align		4
        /*001c*/ 	.word	0xfffffffc


//--------------------- .text._Z12naive_matmulPcS_S_iii --------------------------
	.section	.text._Z12naive_matmulPcS_S_iii,"ax",@progbits
	.align	128
        .global         _Z12naive_matmulPcS_S_iii
        .type           _Z12naive_matmulPcS_S_iii,@function
        .size           _Z12naive_matmulPcS_S_iii,(.L_x_7 - _Z12naive_matmulPcS_S_iii)
        .other          _Z12naive_matmulPcS_S_iii,@"STO_CUDA_ENTRY STV_DEFAULT"
_Z12naive_matmulPcS_S_iii:
.text._Z12naive_matmulPcS_S_iii:
[----:B------:R-:W-:Y:S01]  /*0000*/  LDC R1, c[0x0][0x37c] ;  /* 0x0000df00ff017b82 */ /* 0x000fe20000000800 */
[----:B------:R-:W0:Y:S07]  /*0010*/  S2R R0, SR_TID.X ;  /* 0x0000000000007919 */ /* 0x000e2e0000002100 */
[----:B------:R-:W1:Y:S01]  /*0020*/  LDC R2, c[0x0][0x364] ;  /* 0x0000d900ff027b82 */ /* 0x000e620000000800 */
[----:B------:R-:W1:Y:S07]  /*0030*/  S2R R3, SR_TID.Y ;  /* 0x0000000000037919 */ /* 0x000e6e0000002200 */
[----:B------:R-:W0:Y:S08]  /*0040*/  S2UR UR5, SR_CTAID.X ;  /* 0x00000000000579c3 */ /* 0x000e300000002500 */
[----:B------:R-:W0:Y:S08]  /*0050*/  LDC R7, c[0x0][0x360] ;  /* 0x0000d800ff077b82 */ /* 0x000e300000000800 */
[----:B------:R-:W1:Y:S08]  /*0060*/  S2UR UR4, SR_CTAID.Y ;  /* 0x00000000000479c3 */ /* 0x000e700000002600 */
[----:B------:R-:W2:Y:S01]  /*0070*/  LDC.64 R4, c[0x0][0x398] ;  /* 0x0000e600ff047b82 */ /* 0x000ea20000000a00 */
[----:B0-----:R-:W-:-:S02]  /*0080*/  IMAD R0, R7, UR5, R0 ;  /* 0x0000000507007c24 */ /* 0x001fc4000f8e0200 */
[----:B-1----:R-:W-:-:S03]  /*0090*/  IMAD R3, R2, UR4, R3 ;  /* 0x0000000402037c24 */ /* 0x002fc6000f8e0203 */
[----:B--2---:R-:W-:-:S04]  /*00a0*/  ISETP.GE.AND P0, PT, R0, R5, PT ;  /* 0x000000050000720c */ /* 0x004fc80003f06270 */
[----:B------:R-:W-:-:S13]  /*00b0*/  ISETP.GE.OR P0, PT, R3, R4, P0 ;  /* 0x000000040300720c */ /* 0x000fda0000706670 */
[----:B------:R-:W-:Y:S05]  /*00c0*/  @P0 EXIT ;  /* 0x000000000000094d */ /* 0x000fea0003800000 */
[----:B------:R-:W0:Y:S01]  /*00d0*/  LDCU UR5, c[0x0][0x3a0] ;  /* 0x00007400ff0577ac */ /* 0x000e220008000800 */
[----:B------:R-:W-:Y:S01]  /*00e0*/  IMAD.MOV.U32 R19, RZ, RZ, RZ ;  /* 0x000000ffff137224 */ /* 0x000fe200078e00ff */
[----:B------:R-:W1:Y:S01]  /*00f0*/  LDCU.64 UR8, c[0x0][0x358] ;  /* 0x00006b00ff0877ac */ /* 0x000e620008000a00 */
[----:B0-----:R-:W-:-:S09]  /*0100*/  UISETP.GE.AND UP0, UPT, UR5, 0x1, UPT ;  /* 0x000000010500788c */ /* 0x001fd2000bf06270 */
[----:B-1----:R-:W-:Y:S05]  /*0110*/  BRA.U !UP0, `(.L_x_0) ;  /* 0x0000000d08147547 */ /* 0x002fea000b800000 */
[----:B------:R-:W0:Y:S01]  /*0120*/  LDCU.128 UR12, c[0x0][0x380] ;  /* 0x00007000ff0c77ac */ /* 0x000e220008000c00 */
[----:B------:R-:W-:Y:S01]  /*0130*/  IMAD R2, R3, UR5, RZ ;  /* 0x0000000503027c24 */ /* 0x000fe2000f8e02ff */
[----:B------:R-:W-:Y:S01]  /*0140*/  SHF.L.U32 R7, R0, 0x2, RZ ;  /* 0x0000000200077819 */ /* 0x000fe200000006ff */
[----:B------:R-:W-:Y:S01]  /*0150*/  IMAD.SHL.U32 R4, R5, 0x4, RZ ;  /* 0x0000000405047824 */ /* 0x000fe200078e00ff */
[----:B------:R-:W-:Y:S01]  /*0160*/  UISETP.GE.U32.AND UP1, UPT, UR5, 0x10, UPT ;  /* 0x000000100500788c */ /* 0x000fe2000bf26070 */
[----:B------:R-:W-:Y:S01]  /*0170*/  IMAD.SHL.U32 R2, R2, 0x4, RZ ;  /* 0x0000000402027824 */ /* 0x000fe200078e00ff */
[----:B------:R-:W-:Y:S01]  /*0180*/  ULOP3.LUT UR6, UR5, 0xf, URZ, 0xc0, !UPT ;  /* 0x0000000f05067892 */ /* 0x000fe2000f8ec0ff */
[----:B------:R-:W-:-:S03]  /*0190*/  IMAD.MOV.U32 R19, RZ, RZ, RZ ;  /* 0x000000ffff137224 */ /* 0x000fc600078e00ff */
[----:B------:R-:W-:Y:S01]  /*01a0*/  UISETP.NE.AND UP0, UPT, UR6, URZ, UPT ;  /* 0x000000ff0600728c */ /* 0x000fe2000bf05270 */
[C---:B0-----:R-:W-:Y:S02]  /*01b0*/  IADD3 R12, P0, PT, R2.reuse, UR12, RZ ;  /* 0x0000000c020c7c10 */ /* 0x041fe4000ff1e0ff */
[C---:B------:R-:W-:Y:S02]  /*01c0*/  IADD3 R6, P1, PT, R7.reuse, UR14, RZ ;  /* 0x0000000e07067c10 */ /* 0x040fe4000ff3e0ff */
[----:B------:R-:W-:Y:S02]  /*01d0*/  LEA.HI.X.SX32 R13, R2, UR13, 0x1, P0 ;  /* 0x0000000d020d7c11 */ /* 0x000fe400080f0eff */
[----:B------:R-:W-:Y:S01]  /*01e0*/  LEA.HI.X.SX32 R7, R7, UR15, 0x1, P1 ;  /* 0x0000000f07077c11 */ /* 0x000fe200088f0eff */
[----:B------:R-:W-:Y:S08]  /*01f0*/  BRA.U !UP1, `(.L_x_1) ;  /* 0x0000000509687547 */ /* 0x000ff0000b800000 */
[----:B------:R-:W-:Y:S01]  /*0200*/  HFMA2 R19, -RZ, RZ, 0, 0 ;  /* 0x00000000ff137431 */ /* 0x000fe200000001ff */
[----:B------:R-:W-:Y:S01]  /*0210*/  ULOP3.LUT UR4, UR5, 0x7ffffff0, URZ, 0xc0, !UPT ;  /* 0x7ffffff005047892 */ /* 0x000fe2000f8ec0ff */
[----:B------:R-:W-:-:S03]  /*0220*/  SHF.R.S32.HI R2, RZ, 0x1f, R4 ;  /* 0x0000001fff027819 */ /* 0x000fc60000011404 */
[----:B------:R-:W-:-:S12]  /*0230*/  UIADD3 UR4, UPT, UPT, -UR4, URZ, URZ ;  /* 0x000000ff04047290 */ /* 0x000fd8000fffe1ff */
.L_x_2:
[----:B------:R-:W-:Y:S01]  /*0240*/  IADD3 R22, P0, PT, R4, R6, RZ ;  /* 0x0000000604167210 */ /* 0x000fe20007f1e0ff */
[----:B------:R-:W2:Y:S04]  /*0250*/  LDG.E R18, desc[UR8][R12.64] ;  /* 0x000000080c127981 */ /* 0x000ea8000c1e1900 */
[----:B------:R-:W2:Y:S01]  /*0260*/  LDG.E R16, desc[UR8][R6.64] ;  /* 0x0000000806107981 */ /* 0x000ea2000c1e1900 */
[----:B------:R-:W-:Y:S01]  /*0270*/  IMAD.X R23, R2, 0x1, R7, P0 ;  /* 0x0000000102177824 */ /* 0x000fe200000e0607 */
[----:B------:R-:W-:Y:S02]  /*0280*/  IADD3 R20, P0, PT, R4, R22, RZ ;  /* 0x0000001604147210 */ /* 0x000fe40007f1e0ff */
[----:B------:R-:W3:Y:S03]  /*0290*/  LDG.E R17, desc[UR8][R12.64+0x4] ;  /* 0x000004080c117981 */ /* 0x000ee6000c1e1900 */
[----:B------:R-:W-:Y:S01]  /*02a0*/  IMAD.X R21, R2, 0x1, R23, P0 ;  /* 0x0000000102157824 */ /* 0x000fe200000e0617 */
[----:B------:R-:W3:Y:S01]  /*02b0*/  LDG.E R14, desc[UR8][R22.64] ;  /* 0x00000008160e7981 */ /* 0x000ee2000c1e1900 */
[----:B------:R-:W-:-:S03]  /*02c0*/  IADD3 R26, P0, PT, R4, R20, RZ ;  /* 0x00000014041a7210 */ /* 0x000fc60007f1e0ff */
[----:B------:R0:W4:Y:S01]  /*02d0*/  LDG.E R15, desc[UR8][R20.64] ;  /* 0x00000008140f7981 */ /* 0x000122000c1e1900 */
[----:B------:R-:W-:Y:S02]  /*02e0*/  IADD3.X R27, PT, PT, R2, R21, RZ, P0, !PT ;  /* 0x00000015021b7210 */ /* 0x000fe400007fe4ff */
[----:B------:R-:W-:Y:S01]  /*02f0*/  IADD3 R8, P0, PT, R4, R26, RZ ;  /* 0x0000001a04087210 */ /* 0x000fe20007f1e0ff */
[----:B------:R-:W4:Y:S04]  /*0300*/  LDG.E R24, desc[UR8][R12.64+0x8] ;  /* 0x000008080c187981 */ /* 0x000f28000c1e1900 */
[----:B------:R-:W-:Y:S01]  /*0310*/  IMAD.X R9, R2, 0x1, R27, P0 ;  /* 0x0000000102097824 */ /* 0x000fe200000e061b */
[----:B------:R-:W-:Y:S01]  /*0320*/  IADD3 R28, P0, PT, R4, R8, RZ ;  /* 0x00000008041c7210 */ /* 0x000fe20007f1e0ff */
[----:B------:R-:W5:Y:S04]  /*0330*/  LDG.E R10, desc[UR8][R26.64] ;  /* 0x000000081a0a7981 */ /* 0x000f68000c1e1900 */
[----:B------:R-:W5:Y:S01]  /*0340*/  LDG.E R7, desc[UR8][R12.64+0xc] ;  /* 0x00000c080c077981 */ /* 0x000f62000c1e1900 */
[----:B------:R-:W-:Y:S01]  /*0350*/  IMAD.X R29, R2, 0x1, R9, P0 ;  /* 0x00000001021d7824 */ /* 0x000fe200000e0609 */
[----:B0-----:R-:W-:-:S02]  /*0360*/  IADD3 R20, P0, PT, R4, R28, RZ ;  /* 0x0000001c04147210 */ /* 0x001fc40007f1e0ff */
[----:B------:R-:W5:Y:S04]  /*0370*/  LDG.E R8, desc[UR8][R8.64] ;  /* 0x0000000808087981 */ /* 0x000f68000c1e1900 */
[----:B------:R-:W5:Y:S01]  /*0380*/  LDG.E R11, desc[UR8][R12.64+0x10] ;  /* 0x000010080c0b7981 */ /* 0x000f62000c1e1900 */
[----:B------:R-:W-:Y:S02]  /*0390*/  IADD3.X R21, PT, PT, R2, R29, RZ, P0, !PT ;  /* 0x0000001d02157210 */ /* 0x000fe400007fe4ff */
[----:B------:R-:W-:Y:S01]  /*03a0*/  IADD3 R22, P0, PT, R4, R20, RZ ;  /* 0x0000001404167210 */ /* 0x000fe20007f1e0ff */
[----:B------:R-:W5:Y:S04]  /*03b0*/  LDG.E R6, desc[UR8][R28.64] ;  /* 0x000000081c067981 */ /* 0x000f68000c1e1900 */
[----:B------:R-:W5:Y:S01]  /*03c0*/  LDG.E R9, desc[UR8][R12.64+0x14] ;  /* 0x000014080c097981 */ /* 0x000f62000c1e1900 */
[----:B------:R-:W-:-:S03]  /*03d0*/  IMAD.X R23, R2, 0x1, R21, P0 ;  /* 0x0000000102177824 */ /* 0x000fc600000e0615 */
[----:B------:R2:W5:Y:S04]  /*03e0*/  LDG.E R25, desc[UR8][R20.64] ;  /* 0x0000000814197981 */ /* 0x000568000c1e1900 */
[----:B------:R-:W5:Y:S04]  /*03f0*/  LDG.E R26, desc[UR8][R12.64+0x18] ;  /* 0x000018080c1a7981 */ /* 0x000f68000c1e1900 */
[----:B------:R0:W5:Y:S04]  /*0400*/  LDG.E R27, desc[UR8][R22.64] ;  /* 0x00000008161b7981 */ /* 0x000168000c1e1900 */
[----:B------:R-:W5:Y:S01]  /*0410*/  LDG.E R28, desc[UR8][R12.64+0x1c] ;  /* 0x00001c080c1c7981 */ /* 0x000f62000c1e1900 */
[----:B--2---:R-:W-:Y:S01]  /*0420*/  FFMA R20, R18, R16, R19 ;  /* 0x0000001012147223 */ /* 0x004fe20000000013 */
[----:B------:R-:W-:-:S05]  /*0430*/  IADD3 R18, P0, PT, R4, R22, RZ ;  /* 0x0000001604127210 */ /* 0x000fca0007f1e0ff */
[----:B------:R-:W-:Y:S01]  /*0440*/  IMAD.X R19, R2, 0x1, R23, P0 ;  /* 0x0000000102137824 */ /* 0x000fe200000e0617 */
[----:B------:R-:W-:Y:S01]  /*0450*/  IADD3 R16, P0, PT, R4, R18, RZ ;  /* 0x0000001204107210 */ /* 0x000fe20007f1e0ff */
[----:B---3--:R-:W-:-:S03]  /*0460*/  FFMA R29, R17, R14, R20 ;  /* 0x0000000e111d7223 */ /* 0x008fc60000000014 */
[----:B------:R-:W-:Y:S01]  /*0470*/  IADD3.X R17, PT, PT, R2, R19, RZ, P0, !PT ;  /* 0x0000001302117210 */ /* 0x000fe200007fe4ff */
[----:B------:R-:W2:Y:S01]  /*0480*/  LDG.E R18, desc[UR8][R18.64] ;  /* 0x0000000812127981 */ /* 0x000ea2000c1e1900 */
[----:B------:R-:W-:Y:S01]  /*0490*/  IADD3 R14, P0, PT, R4, R16, RZ ;  /* 0x00000010040e7210 */ /* 0x000fe20007f1e0ff */
[----:B----4-:R-:W-:Y:S02]  /*04a0*/  FFMA R24, R24, R15, R29 ;  /* 0x0000000f18187223 */ /* 0x010fe4000000001d */
[----:B------:R-:W3:Y:S02]  /*04b0*/  LDG.E R16, desc[UR8][R16.64] ;  /* 0x0000000810107981 */ /* 0x000ee4000c1e1900 */
[----:B------:R-:W-:Y:S01]  /*04c0*/  IMAD.X R15, R2, 0x1, R17, P0 ;  /* 0x00000001020f7824 */ /* 0x000fe200000e0611 */
[----:B------:R-:W-:Y:S01]  /*04d0*/  IADD3 R20, P0, PT, R4, R14, RZ ;  /* 0x0000000e04147210 */ /* 0x000fe20007f1e0ff */
[----:B------:R-:W2:Y:S04]  /*04e0*/  LDG.E R29, desc[UR8][R12.64+0x20] ;  /* 0x000020080c1d7981 */ /* 0x000ea8000c1e1900 */
[----:B------:R-:W-:Y:S01]  /*04f0*/  IMAD.X R21, R2, 0x1, R15, P0 ;  /* 0x0000000102157824 */ /* 0x000fe200000e060f */
[----:B0-----:R-:W-:Y:S01]  /*0500*/  IADD3 R22, P0, PT, R4, R20, RZ ;  /* 0x0000001404167210 */ /* 0x001fe20007f1e0ff */
[----:B-----5:R-:W-:Y:S01]  /*0510*/  FFMA R10, R7, R10, R24 ;  /* 0x0000000a070a7223 */ /* 0x020fe20000000018 */
[----:B------:R-:W3:Y:S02]  /*0520*/  LDG.E R19, desc[UR8][R12.64+0x24] ;  /* 0x000024080c137981 */ /* 0x000ee4000c1e1900 */
[----:B------:R-:W-:-:S02]  /*0530*/  IADD3.X R23, PT, PT, R2, R21, RZ, P0, !PT ;  /* 0x0000001502177210 */ /* 0x000fc400007fe4ff */
[----:B------:R-:W4:Y:S01]  /*0540*/  LDG.E R14, desc[UR8][R14.64] ;  /* 0x000000080e0e7981 */ /* 0x000f22000c1e1900 */
[----:B------:R-:W-:Y:S01]  /*0550*/  FFMA R8, R11, R8, R10 ;  /* 0x000000080b087223 */ /* 0x000fe2000000000a */
[----:B------:R-:W-:Y:S02]  /*0560*/  IADD3 R10, P0, PT, R4, R22, RZ ;  /* 0x00000016040a7210 */ /* 0x000fe40007f1e0ff */
[----:B------:R-:W5:Y:S04]  /*0570*/  LDG.E R20, desc[UR8][R20.64] ;  /* 0x0000000814147981 */ /* 0x000f68000c1e1900 */
[----:B------:R-:W5:Y:S04]  /*0580*/  LDG.E R24, desc[UR8][R12.64+0x2c] ;  /* 0x00002c080c187981 */ /* 0x000f68000c1e1900 */
[----:B------:R-:W4:Y:S01]  /*0590*/  LDG.E R15, desc[UR8][R12.64+0x28] ;  /* 0x000028080c0f7981 */ /* 0x000f22000c1e1900 */
[----:B------:R-:W-:Y:S01]  /*05a0*/  FFMA R9, R9, R6, R8 ;  /* 0x0000000609097223 */ /* 0x000fe20000000008 */
[----:B------:R-:W-:Y:S01]  /*05b0*/  IMAD.X R11, R2, 0x1, R23, P0 ;  /* 0x00000001020b7824 */ /* 0x000fe200000e0617 */
[----:B------:R-:W-:Y:S01]  /*05c0*/  IADD3 R6, P0, PT, R4, R10, RZ ;  /* 0x0000000a04067210 */ /* 0x000fe20007f1e0ff */
[----:B------:R-:W5:Y:S01]  /*05d0*/  LDG.E R17, desc[UR8][R22.64] ;  /* 0x0000000816117981 */ /* 0x000f62000c1e1900 */
[----:B------:R-:W-:-:S03]  /*05e0*/  FFMA R9, R26, R25, R9 ;  /* 0x000000191a097223 */ /* 0x000fc60000000009 */
[----:B------:R-:W5:Y:S01]  /*05f0*/  LDG.E R26, desc[UR8][R12.64+0x30] ;  /* 0x000030080c1a7981 */ /* 0x000f62000c1e1900 */
[----:B------:R-:W-:Y:S01]  /*0600*/  IMAD.X R7, R2, 0x1, R11, P0 ;  /* 0x0000000102077824 */ /* 0x000fe200000e060b */
[----:B------:R-:W-:Y:S02]  /*0610*/  IADD3 R8, P0, PT, R4, R6, RZ ;  /* 0x0000000604087210 */ /* 0x000fe40007f1e0ff */
[----:B------:R-:W5:Y:S01]  /*0620*/  LDG.E R10, desc[UR8][R10.64] ;  /* 0x000000080a0a7981 */ /* 0x000f62000c1e1900 */
[----:B------:R-:W-:-:S03]  /*0630*/  FFMA R27, R28, R27, R9 ;  /* 0x0000001b1c1b7223 */ /* 0x000fc60000000009 */
[----:B------:R-:W5:Y:S01]  /*0640*/  LDG.E R21, desc[UR8][R12.64+0x34] ;  /* 0x000034080c157981 */ /* 0x000f62000c1e1900 */
[----:B------:R-:W-:-:S03]  /*0650*/  IADD3.X R9, PT, PT, R2, R7, RZ, P0, !PT ;  /* 0x0000000702097210 */ /* 0x000fc600007fe4ff */
[----:B------:R0:W5:Y:S04]  /*0660*/  LDG.E R7, desc[UR8][R6.64] ;  /* 0x0000000806077981 */ /* 0x000168000c1e1900 */
[----:B------:R-:W5:Y:S04]  /*0670*/  LDG.E R22, desc[UR8][R12.64+0x38] ;  /* 0x000038080c167981 */ /* 0x000f68000c1e1900 */
[----:B------:R-:W5:Y:S04]  /*0680*/  LDG.E R28, desc[UR8][R8.64] ;  /* 0x00000008081c7981 */ /* 0x000f68000c1e1900 */
[----:B------:R1:W5:Y:S01]  /*0690*/  LDG.E R11, desc[UR8][R12.64+0x3c] ;  /* 0x00003c080c0b7981 */ /* 0x000362000c1e1900 */
[----:B------:R-:W-:-:S04]  /*06a0*/  UIADD3 UR4, UPT, UPT, UR4, 0x10, URZ ;  /* 0x0000001004047890 */ /* 0x000fc8000fffe0ff */
[----:B------:R-:W-:Y:S01]  /*06b0*/  UISETP.NE.AND UP1, UPT, UR4, URZ, UPT ;  /* 0x000000ff0400728c */ /* 0x000fe2000bf25270 */
[----:B0-----:R-:W-:Y:S01]  /*06c0*/  IADD3 R6, P1, PT, R4, R8, RZ ;  /* 0x0000000804067210 */ /* 0x001fe20007f3e0ff */
[----:B--2---:R-:W-:-:S04]  /*06d0*/  FFMA R18, R29, R18, R27 ;  /* 0x000000121d127223 */ /* 0x004fc8000000001b */
[----:B---3--:R-:W-:-:S04]  /*06e0*/  FFMA R16, R19, R16, R18 ;  /* 0x0000001013107223 */ /* 0x008fc80000000012 */
[----:B----4-:R-:W-:-:S04]  /*06f0*/  FFMA R15, R15, R14, R16 ;  /* 0x0000000e0f0f7223 */ /* 0x010fc80000000010 */
[----:B-----5:R-:W-:-:S04]  /*0700*/  FFMA R15, R24, R20, R15 ;  /* 0x00000014180f7223 */ /* 0x020fc8000000000f */
[----:B------:R-:W-:-:S04]  /*0710*/  FFMA R26, R26, R17, R15 ;  /* 0x000000111a1a7223 */ /* 0x000fc8000000000f */
[----:B------:R-:W-:Y:S01]  /*0720*/  FFMA R21, R21, R10, R26 ;  /* 0x0000000a15157223 */ /* 0x000fe2000000001a */
[----:B------:R-:W-:-:S03]  /*0730*/  IADD3 R10, P0, PT, R12, 0x40, RZ ;  /* 0x000000400c0a7810 */ /* 0x000fc60007f1e0ff */
[----:B------:R-:W-:Y:S02]  /*0740*/  FFMA R22, R22, R7, R21 ;  /* 0x0000000716167223 */ /* 0x000fe40000000015 */
[----:B-1----:R-:W-:Y:S01]  /*0750*/  IMAD.X R13, RZ, RZ, R13, P0 ;  /* 0x000000ffff0d7224 */ /* 0x002fe200000e060d */
[----:B------:R-:W-:Y:S01]  /*0760*/  MOV R12, R10 ;  /* 0x0000000a000c7202 */ /* 0x000fe20000000f00 */
[----:B------:R-:W-:Y:S02]  /*0770*/  IMAD.X R7, R2, 0x1, R9, P1 ;  /* 0x0000000102077824 */ /* 0x000fe400008e0609 */
[----:B------:R-:W-:Y:S01]  /*0780*/  FFMA R19, R11, R28, R22 ;  /* 0x0000001c0b137223 */ /* 0x000fe20000000016 */
[----:B------:R-:W-:Y:S06]  /*0790*/  BRA.U UP1, `(.L_x_2) ;  /* 0xfffffff901a87547 */ /* 0x000fec000b83ffff */
.L_x_1:
[----:B------:R-:W-:Y:S05]  /*07a0*/  BRA.U !UP0, `(.L_x_0) ;  /* 0x0000000508707547 */ /* 0x000fea000b800000 */
[----:B------:R-:W-:Y:S02]  /*07b0*/  UISETP.GE.U32.AND UP0, UPT, UR6, 0x8, UPT ;  /* 0x000000080600788c */ /* 0x000fe4000bf06070 */
[----:B------:R-:W-:-:S04]  /*07c0*/  ULOP3.LUT UR7, UR5, 0x7, URZ, 0xc0, !UPT ;  /* 0x0000000705077892 */ /* 0x000fc8000f8ec0ff */
[----:B------:R-:W-:-:S03]  /*07d0*/  UISETP.NE.AND UP1, UPT, UR7, URZ, UPT ;  /* 0x000000ff0700728c */ /* 0x000fc6000bf25270 */
[----:B------:R-:W-:Y:S08]  /*07e0*/  BRA.U !UP0, `(.L_x_3) ;  /* 0x0000000108b07547 */ /* 0x000ff0000b800000 */
[----:B------:R-:W-:Y:S01]  /*07f0*/  SHF.R.S32.HI R21, RZ, 0x1f, R4 ;  /* 0x0000001fff157819 */ /* 0x000fe20000011404 */
[----:B------:R0:W2:Y:S01]  /*0800*/  LDG.E R20, desc[UR8][R6.64] ;  /* 0x0000000806147981 */ /* 0x0000a2000c1e1900 */
[----:B------:R-:W-:-:S03]  /*0810*/  IADD3 R14, P0, PT, R4, R6, RZ ;  /* 0x00000006040e7210 */ /* 0x000fc60007f1e0ff */
[----:B------:R-:W2:Y:S02]  /*0820*/  LDG.E R2, desc[UR8][R12.64] ;  /* 0x000000080c027981 */ /* 0x000ea4000c1e1900 */
[C---:B------:R-:W-:Y:S01]  /*0830*/  IMAD.X R15, R21.reuse, 0x1, R7, P0 ;  /* 0x00000001150f7824 */ /* 0x040fe200000e0607 */
[C---:B------:R-:W-:Y:S01]  /*0840*/  IADD3 R16, P0, PT, R4.reuse, R14, RZ ;  /* 0x0000000e04107210 */ /* 0x040fe20007f1e0ff */
[----:B------:R-:W3:Y:S04]  /*0850*/  LDG.E R25, desc[UR8][R12.64+0x4] ;  /* 0x000004080c197981 */ /* 0x000ee8000c1e1900 */
[C---:B------:R-:W-:Y:S01]  /*0860*/  IMAD.X R17, R21.reuse, 0x1, R15, P0 ;  /* 0x0000000115117824 */ /* 0x040fe200000e060f */
[C---:B------:R-:W-:Y:S01]  /*0870*/  IADD3 R10, P0, PT, R4.reuse, R16, RZ ;  /* 0x00000010040a7210 */ /* 0x040fe20007f1e0ff */
[----:B------:R1:W3:Y:S03]  /*0880*/  LDG.E R18, desc[UR8][R14.64] ;  /* 0x000000080e127981 */ /* 0x0002e6000c1e1900 */
[----:B------:R-:W-:Y:S01]  /*0890*/  IADD3.X R11, PT, PT, R21, R17, RZ, P0, !PT ;  /* 0x00000011150b7210 */ /* 0x000fe200007fe4ff */
[----:B------:R4:W5:Y:S01]  /*08a0*/  LDG.E R23, desc[UR8][R16.64] ;  /* 0x0000000810177981 */ /* 0x000962000c1e1900 */
[----:B------:R-:W-:-:S03]  /*08b0*/  IADD3 R8, P0, PT, R4, R10, RZ ;  /* 0x0000000a04087210 */ /* 0x000fc60007f1e0ff */
[----:B------:R-:W5:Y:S02]  /*08c0*/  LDG.E R22, desc[UR8][R12.64+0x8] ;  /* 0x000008080c167981 */ /* 0x000f64000c1e1900 */
[C---:B------:R-:W-:Y:S01]  /*08d0*/  IMAD.X R9, R21.reuse, 0x1, R11, P0 ;  /* 0x0000000115097824 */ /* 0x040fe200000e060b */
[C---:B0-----:R-:W-:Y:S01]  /*08e0*/  IADD3 R6, P0, PT, R4.reuse, R8, RZ ;  /* 0x0000000804067210 */ /* 0x041fe20007f1e0ff */
[----:B------:R-:W5:Y:S03]  /*08f0*/  LDG.E R11, desc[UR8][R10.64] ;  /* 0x000000080a0b7981 */ /* 0x000f66000c1e1900 */
[----:B------:R-:W-:Y:S01]  /*0900*/  IADD3.X R7, PT, PT, R21, R9, RZ, P0, !PT ;  /* 0x0000000915077210 */ /* 0x000fe200007fe4ff */
[----:B------:R-:W5:Y:S01]  /*0910*/  LDG.E R24, desc[UR8][R12.64+0xc] ;  /* 0x00000c080c187981 */ /* 0x000f62000c1e1900 */
[----:B-1----:R-:W-:-:S03]  /*0920*/  IADD3 R14, P0, PT, R4, R6, RZ ;  /* 0x00000006040e7210 */ /* 0x002fc60007f1e0ff */
[----:B------:R-:W5:Y:S02]  /*0930*/  LDG.E R9, desc[UR8][R8.64] ;  /* 0x0000000808097981 */ /* 0x000f64000c1e1900 */
[----:B------:R-:W-:Y:S02]  /*0940*/  IMAD.X R15, R21, 0x1, R7, P0 ;  /* 0x00000001150f7824 */ /* 0x000fe400000e0607 */
[----:B------:R-:W5:Y:S01]  /*0950*/  LDG.E R26, desc[UR8][R12.64+0x10] ;  /* 0x000010080c1a7981 */ /* 0x000f62000c1e1900 */
[----:B----4-:R-:W-:-:S03]  /*0960*/  IADD3 R16, P0, PT, R4, R14, RZ ;  /* 0x0000000e04107210 */ /* 0x010fc60007f1e0ff */
[----:B------:R0:W4:Y:S01]  /*0970*/  LDG.E R7, desc[UR8][R6.64] ;  /* 0x0000000806077981 */ /* 0x000122000c1e1900 */
[----:B------:R-:W-:-:S03]  /*0980*/  IADD3.X R17, PT, PT, R21, R15, RZ, P0, !PT ;  /* 0x0000000f15117210 */ /* 0x000fc600007fe4ff */
[----:B------:R-:W4:Y:S04]  /*0990*/  LDG.E R28, desc[UR8][R12.64+0x14] ;  /* 0x000014080c1c7981 */ /* 0x000f28000c1e1900 */
[----:B------:R-:W4:Y:S04]  /*09a0*/  LDG.E R14, desc[UR8][R14.64] ;  /* 0x000000080e0e7981 */ /* 0x000f28000c1e1900 */
[----:B------:R-:W4:Y:S04]  /*09b0*/  LDG.E R29, desc[UR8][R12.64+0x18] ;  /* 0x000018080c1d7981 */ /* 0x000f28000c1e1900 */
[----:B------:R-:W4:Y:S04]  /*09c0*/  LDG.E R27, desc[UR8][R16.64] ;  /* 0x00000008101b7981 */ /* 0x000f28000c1e1900 */
[----:B------:R1:W4:Y:S01]  /*09d0*/  LDG.E R10, desc[UR8][R12.64+0x1c] ;  /* 0x00001c080c0a7981 */ /* 0x000322000c1e1900 */
[----:B0-----:R-:W-:Y:S01]  /*09e0*/  IADD3 R6, P0, PT, R4, R16, RZ ;  /* 0x0000001004067210 */ /* 0x001fe20007f1e0ff */
[----:B--2---:R-:W-:-:S04]  /*09f0*/  FFMA R2, R2, R20, R19 ;  /* 0x0000001402027223 */ /* 0x004fc80000000013 */
[----:B---3--:R-:W-:-:S04]  /*0a00*/  FFMA R25, R25, R18, R2 ;  /* 0x0000001219197223 */ /* 0x008fc80000000002 */
[----:B-----5:R-:W-:-:S04]  /*0a10*/  FFMA R23, R22, R23, R25 ;  /* 0x0000001716177223 */ /* 0x020fc80000000019 */
[----:B------:R-:W-:Y:S01]  /*0a20*/  FFMA R11, R24, R11, R23 ;  /* 0x0000000b180b7223 */ /* 0x000fe20000000017 */
[----:B------:R-:W-:-:S03]  /*0a30*/  IADD3 R2, P1, PT, R12, 0x20, RZ ;  /* 0x000000200c027810 */ /* 0x000fc60007f3e0ff */
[----:B------:R-:W-:-:S04]  /*0a40*/  FFMA R9, R26, R9, R11 ;  /* 0x000000091a097223 */ /* 0x000fc8000000000b */
[----:B----4-:R-:W-:Y:S01]  /*0a50*/  FFMA R28, R28, R7, R9 ;  /* 0x000000071c1c7223 */ /* 0x010fe20000000009 */
[----:B-1----:R-:W-:Y:S01]  /*0a60*/  IMAD.X R13, RZ, RZ, R13, P1 ;  /* 0x000000ffff0d7224 */ /* 0x002fe200008e060d */
[----:B------:R-:W-:Y:S01]  /*0a70*/  IADD3.X R7, PT, PT, R21, R17, RZ, P0, !PT ;  /* 0x0000001115077210 */ /* 0x000fe200007fe4ff */
[----:B------:R-:W-:Y:S02]  /*0a80*/  IMAD.MOV.U32 R12, RZ, RZ, R2 ;  /* 0x000000ffff0c7224 */ /* 0x000fe400078e0002 */
[----:B------:R-:W-:-:S04]  /*0a90*/  FFMA R29, R29, R14, R28 ;  /* 0x0000000e1d1d7223 */ /* 0x000fc8000000001c */
[----:B------:R-:W-:-:S07]  /*0aa0*/  FFMA R19, R10, R27, R29 ;  /* 0x0000001b0a137223 */ /* 0x000fce000000001d */
.L_x_3:
[----:B------:R-:W-:Y:S05]  /*0ab0*/  BRA.U !UP1, `(.L_x_0) ;  /* 0x0000000109ac7547 */ /* 0x000fea000b800000 */
[----:B------:R-:W-:Y:S02]  /*0ac0*/  UISETP.GE.U32.AND UP0, UPT, UR7, 0x4, UPT ;  /* 0x000000040700788c */ /* 0x000fe4000bf06070 */
[----:B------:R-:W-:-:S04]  /*0ad0*/  ULOP3.LUT UR4, UR5, 0x3, URZ, 0xc0, !UPT ;  /* 0x0000000305047892 */ /* 0x000fc8000f8ec0ff */
[----:B------:R-:W-:-:S03]  /*0ae0*/  UISETP.NE.AND UP1, UPT, UR4, URZ, UPT ;  /* 0x000000ff0400728c */ /* 0x000fc6000bf25270 */
[----:B------:R-:W-:Y:S08]  /*0af0*/  BRA.U !UP0, `(.L_x_4) ;  /* 0x0000000108647547 */ /* 0x000ff0000b800000 */
[----:B------:R-:W-:Y:S01]  /*0b00*/  IADD3 R10, P0, PT, R4, R6, RZ ;  /* 0x00000006040a7210 */ /* 0x000fe20007f1e0ff */
[----:B------:R-:W2:Y:S01]  /*0b10*/  LDG.E R2, desc[UR8][R12.64] ;  /* 0x000000080c027981 */ /* 0x000ea2000c1e1900 */
[----:B------:R-:W-:-:S03]  /*0b20*/  SHF.R.S32.HI R17, RZ, 0x1f, R4 ;  /* 0x0000001fff117819 */ /* 0x000fc60000011404 */
[----:B------:R-:W2:Y:S01]  /*0b30*/  LDG.E R6, desc[UR8][R6.64] ;  /* 0x0000000806067981 */ /* 0x000ea2000c1e1900 */
[C---:B------:R-:W-:Y:S02]  /*0b40*/  IADD3.X R11, PT, PT, R17.reuse, R7, RZ, P0, !PT ;  /* 0x00000007110b7210 */ /* 0x040fe400007fe4ff */
[C---:B------:R-:W-:Y:S01]  /*0b50*/  IADD3 R8, P0, PT, R4.reuse, R10, RZ ;  /* 0x0000000a04087210 */ /* 0x040fe20007f1e0ff */
[----:B------:R-:W3:Y:S04]  /*0b60*/  LDG.E R21, desc[UR8][R12.64+0x4] ;  /* 0x000004080c157981 */ /* 0x000ee8000c1e1900 */
[----:B------:R-:W3:Y:S01]  /*0b70*/  LDG.E R10, desc[UR8][R10.64] ;  /* 0x000000080a0a7981 */ /* 0x000ee2000c1e1900 */
[----:B------:R-:W-:Y:S01]  /*0b80*/  IMAD.X R9, R17, 0x1, R11, P0 ;  /* 0x0000000111097824 */ /* 0x000fe200000e060b */
[----:B------:R-:W-:-:S02]  /*0b90*/  IADD3 R14, P0, PT, R4, R8, RZ ;  /* 0x00000008040e7210 */ /* 0x000fc40007f1e0ff */
[----:B------:R-:W4:Y:S02]  /*0ba0*/  LDG.E R16, desc[UR8][R12.64+0x8] ;  /* 0x000008080c107981 */ /* 0x000f24000c1e1900 */
[----:B------:R-:W-:Y:S02]  /*0bb0*/  IADD3.X R15, PT, PT, R17, R9, RZ, P0, !PT ;  /* 0x00000009110f7210 */ /* 0x000fe400007fe4ff */
[----:B------:R-:W4:Y:S04]  /*0bc0*/  LDG.E R8, desc[UR8][R8.64] ;  /* 0x0000000808087981 */ /* 0x000f28000c1e1900 */
[----:B------:R-:W5:Y:S04]  /*0bd0*/  LDG.E R18, desc[UR8][R14.64] ;  /* 0x000000080e127981 */ /* 0x000f68000c1e1900 */
[----:B------:R0:W5:Y:S01]  /*0be0*/  LDG.E R23, desc[UR8][R12.64+0xc] ;  /* 0x00000c080c177981 */ /* 0x000162000c1e1900 */
[----:B--2---:R-:W-:Y:S01]  /*0bf0*/  FFMA R2, R2, R6, R19 ;  /* 0x0000000602027223 */ /* 0x004fe20000000013 */
[----:B------:R-:W-:-:S03]  /*0c00*/  IADD3 R6, P1, PT, R4, R14, RZ ;  /* 0x0000000e04067210 */ /* 0x000fc60007f3e0ff */
[----:B---3--:R-:W-:Y:S01]  /*0c10*/  FFMA R21, R21, R10, R2 ;  /* 0x0000000a15157223 */ /* 0x008fe20000000002 */
[----:B------:R-:W-:-:S05]  /*0c20*/  IADD3 R2, P0, PT, R12, 0x10, RZ ;  /* 0x000000100c027810 */ /* 0x000fca0007f1e0ff */
[----:B------:R-:W-:Y:S02]  /*0c30*/  IMAD.X R11, RZ, RZ, R13, P0 ;  /* 0x000000ffff0b7224 */ /* 0x000fe400000e060d */
[----:B----4-:R-:W-:Y:S01]  /*0c40*/  FFMA R16, R16, R8, R21 ;  /* 0x0000000810107223 */ /* 0x010fe20000000015 */
[----:B------:R-:W-:Y:S01]  /*0c50*/  IADD3.X R7, PT, PT, R17, R15, RZ, P1, !PT ;  /* 0x0000000f11077210 */ /* 0x000fe20000ffe4ff */
[----:B0-----:R-:W-:Y:S01]  /*0c60*/  IMAD.MOV.U32 R12, RZ, RZ, R2 ;  /* 0x000000ffff0c7224 */ /* 0x001fe200078e0002 */
[----:B------:R-:W-:Y:S01]  /*0c70*/  MOV R13, R11 ;  /* 0x0000000b000d7202 */ /* 0x000fe20000000f00 */
[----:B-----5:R-:W-:-:S07]  /*0c80*/  FFMA R19, R23, R18, R16 ;  /* 0x0000001217137223 */ /* 0x020fce0000000010 */
.L_x_4:
[----:B------:R-:W-:Y:S05]  /*0c90*/  BRA.U !UP1, `(.L_x_0) ;  /* 0x0000000109347547 */ /* 0x000fea000b800000 */
[----:B------:R-:W-:-:S12]  /*0ca0*/  UIADD3 UR4, UPT, UPT, -UR4, URZ, URZ ;  /* 0x000000ff04047290 */ /* 0x000fd8000fffe1ff */
.L_x_5:
[----:B------:R-:W-:Y:S01]  /*0cb0*/  IMAD.MOV.U32 R8, RZ, RZ, R12 ;  /* 0x000000ffff087224 */ /* 0x000fe200078e000c */
[----:B------:R-:W-:Y:S01]  /*0cc0*/  MOV R9, R13 ;  /* 0x0000000d00097202 */ /* 0x000fe20000000f00 */
[----:B------:R0:W2:Y:S04]  /*0cd0*/  LDG.E R2, desc[UR8][R6.64] ;  /* 0x0000000806027981 */ /* 0x0000a8000c1e1900 */
[----:B------:R-:W2:Y:S01]  /*0ce0*/  LDG.E R8, desc[UR8][R8.64] ;  /* 0x0000000808087981 */ /* 0x000ea2000c1e1900 */
[----:B------:R-:W-:-:S04]  /*0cf0*/  UIADD3 UR4, UPT, UPT, UR4, 0x1, URZ ;  /* 0x0000000104047890 */ /* 0x000fc8000fffe0ff */
[----:B------:R-:W-:Y:S01]  /*0d00*/  UISETP.NE.AND UP0, UPT, UR4, URZ, UPT ;  /* 0x000000ff0400728c */ /* 0x000fe2000bf05270 */
[----:B------:R-:W-:Y:S02]  /*0d10*/  IADD3 R12, P0, PT, R12, 0x4, RZ ;  /* 0x000000040c0c7810 */ /* 0x000fe40007f1e0ff */
[----:B0-----:R-:W-:-:S03]  /*0d20*/  IADD3 R6, P1, PT, R4, R6, RZ ;  /* 0x0000000604067210 */ /* 0x001fc60007f3e0ff */
[----:B------:R-:W-:Y:S01]  /*0d30*/  IMAD.X R13, RZ, RZ, R13, P0 ;  /* 0x000000ffff0d7224 */ /* 0x000fe200000e060d */
[----:B------:R-:W-:Y:S01]  /*0d40*/  LEA.HI.X.SX32 R7, R4, R7, 0x1, P1 ;  /* 0x0000000704077211 */ /* 0x000fe200008f0eff */
[----:B--2---:R-:W-:Y:S01]  /*0d50*/  FFMA R19, R8, R2, R19 ;  /* 0x0000000208137223 */ /* 0x004fe20000000013 */
[----:B------:R-:W-:Y:S07]  /*0d60*/  BRA.U UP0, `(.L_x_5) ;  /* 0xfffffffd00d07547 */ /* 0x000fee000b83ffff */
.L_x_0:
[----:B------:R-:W0:Y:S01]  /*0d70*/  LDCU.64 UR4, c[0x0][0x390] ;  /* 0x00007200ff0477ac */ /* 0x000e220008000a00 */
[----:B------:R-:W-:-:S05]  /*0d80*/  IMAD R0, R3, R5, R0 ;  /* 0x0000000503007224 */ /* 0x000fca00078e0200 */
[----:B------:R-:W-:-:S04]  /*0d90*/  SHF.L.U32 R0, R0, 0x2, RZ ;  /* 0x0000000200007819 */ /* 0x000fc800000006ff */
[----:B0-----:R-:W-:-:S04]  /*0da0*/  IADD3 R2, P0, PT, R0, UR4, RZ ;  /* 0x0000000400027c10 */ /* 0x001fc8000ff1e0ff */
[----:B------:R-:W-:-:S05]  /*0db0*/  LEA.HI.X.SX32 R3, R0, UR5, 0x1, P0 ;  /* 0x0000000500037c11 */ /* 0x000fca00080f0eff */
[----:B------:R-:W-:Y:S01]  /*0dc0*/  STG.E desc[UR8][R2.64], R19 ;  /* 0x0000001302007986 */ /* 0x000fe2000c101908 */
[----:B------:R-:W-:Y:S05]  /*0dd0*/  EXIT ;  /* 0x000000000000794d */ /* 0x000fea0003800000 */
.L_x_6:
[----:B------:R-:W-:-:S00]  /*0de0*/  BRA `(.L_x_6) ;  /* 0xfffffffc00fc7947 */ /* 0x000fc0000383ffff */
[----:B------:R-:W-:-:S00]  /*0df0*/  NOP ;  /* 0x0000000000007918 */ /* 0x000fc00000000000 */
        /* <DEDUP_REMOVED lines=8> */
.L_x_7:


//--------------------- .nv.shared.reserved.0     --------------------------
	.section	.nv.shared.reserved.0,"aw",@nobits
	.weak		__nv_reservedSMEM_offset_0_alias
	.size		__nv_reservedSMEM_offset_0_alias, 0, 64
	.other		__nv_reservedSMEM_offset_0_alias,@"STO_CUDA_RESERVED_SHARED STV_DEFAULT"
__nv_reservedSMEM_offset_0_alias:
	.zero		0
	.zero		64


//--------------------- .nv.constant0._Z12naive_matmulPcS_S_iii --------------------------
	.section	.nv.constant0._Z12naive_matmulPcS_S_iii,"a",@progbits
	.sectionflags	@""
	.align	4
.nv.constant0._Z12naive_matmulPcS_S_iii:
	.zero		932


//--------------------- SYMBOLS --------------------------

	.type		.nv.reservedSmem.offset0,@object
	.size		.nv.reservedSmem.offset0,0x4
